//
// Generated by NVIDIA NVVM Compiler
//
// Compiler Build ID: CL-36424714
// Cuda compilation tools, release 13.0, V13.0.88
// Based on NVVM 20.0.0
//

.version 9.0
.target sm_100
.address_size 64

	// .globl	_Z9ldgLookupPKfPfi

.visible .entry _Z9ldgLookupPKfPfi(
	.param .u64 .ptr .align 1 _Z9ldgLookupPKfPfi_param_0,
	.param .u64 .ptr .align 1 _Z9ldgLookupPKfPfi_param_1,
	.param .u32 _Z9ldgLookupPKfPfi_param_2
)
{
	.reg .pred 	%p<2>;
	.reg .b32 	%r<11>;
	.reg .b32 	%f<2>;
	.reg .b64 	%rd<9>;

	ld.param.u64 	%rd1, [_Z9ldgLookupPKfPfi_param_0];
	ld.param.u64 	%rd2, [_Z9ldgLookupPKfPfi_param_1];
	ld.param.u32 	%r2, [_Z9ldgLookupPKfPfi_param_2];
	mov.u32 	%r3, %ctaid.x;
	mov.u32 	%r4, %ntid.x;
	mov.u32 	%r5, %tid.x;
	mad.lo.s32 	%r1, %r3, %r4, %r5;
	setp.ge.s32 	%p1, %r1, %r2;
	@%p1 bra 	$L__BB0_2;
	cvta.to.global.u64 	%rd3, %rd1;
	cvta.to.global.u64 	%rd4, %rd2;
	shr.s32 	%r6, %r1, 31;
	shr.u32 	%r7, %r6, 22;
	add.s32 	%r8, %r1, %r7;
	and.b32  	%r9, %r8, -1024;
	sub.s32 	%r10, %r1, %r9;
	mul.wide.s32 	%rd5, %r10, 4;
	add.s64 	%rd6, %rd3, %rd5;
	ld.global.nc.f32 	%f1, [%rd6];
	mul.wide.s32 	%rd7, %r1, 4;
	add.s64 	%rd8, %rd4, %rd7;
	st.global.f32 	[%rd8], %f1;
$L__BB0_2:
	ret;

}


// ===== COMPILED SASS (sm_100) =====

	.target	sm_100

	.elftype	@"ET_EXEC"


//--------------------- .note.nv.tkinfo           --------------------------
	.section	.note.nv.tkinfo,"",@"SHT_NOTE"
	.sectionflags	@"SHF_NOTE_NV_TKINFO"
	.tkinfo
        /*0018*/ 	.word	0x00000002
        /*0030*/ 	.string	""
        /*0030*/ 	.string	"ptxas"
        /*0030*/ 	.string	"Cuda compilation tools, release 13.0, V13.0.88"
        /*0030*/ 	.string	"Build cuda_13.0.r13.0/compiler.36424714_0"
        /*0030*/ 	.string	"-arch sm_100 -m 64 "



//--------------------- .note.nv.cuinfo           --------------------------
	.section	.note.nv.cuinfo,"",@"SHT_NOTE"
	.sectionflags	@"SHF_NOTE_NV_CUINFO"
        /*0018*/ 	.short	0x0002
        /*001a*/ 	.short	0x0064
        /*001c*/ 	.short	0x0082
	.zero		2


//--------------------- .nv.info                  --------------------------
	.section	.nv.info,"",@"SHT_CUDA_INFO"
	.align	4


	//----- nvinfo : EIATTR_REGCOUNT
	.align		4
        /*0000*/ 	.byte	0x04, 0x2f
        /*0002*/ 	.short	(.L_1 - .L_0)
	.align		4
.L_0:
        /*0004*/ 	.word	index@(_Z9ldgLookupPKfPfi)
        /*0008*/ 	.word	0x0000000a


	//----- nvinfo : EIATTR_FRAME_SIZE
	.align		4
.L_1:
        /*000c*/ 	.byte	0x04, 0x11
        /*000e*/ 	.short	(.L_3 - .L_2)
	.align		4
.L_2:
        /*0010*/ 	.word	index@(_Z9ldgLookupPKfPfi)
        /*0014*/ 	.word	0x00000000


	//----- nvinfo : EIATTR_MIN_STACK_SIZE
	.align		4
.L_3:
        /*0018*/ 	.byte	0x04, 0x12
        /*001a*/ 	.short	(.L_5 - .L_4)
	.align		4
.L_4:
        /*001c*/ 	.word	index@(_Z9ldgLookupPKfPfi)
        /*0020*/ 	.word	0x00000000
.L_5:


//--------------------- .nv.compat                --------------------------
	.section	.nv.compat,"",@"SHT_CUDA_COMPAT_INFO"
	.align	4
        /*0000*/ 	.byte	0x02, 0x09, 0x00, 0x00, 0x02, 0x02, 0x01, 0x00, 0x02, 0x05, 0x05, 0x00, 0x03, 0x07, 0x01, 0x01
        /*0010*/ 	.byte	0x02, 0x03, 0x00, 0x00, 0x02, 0x06, 0x01, 0x00, 0x04, 0x0b, 0x08, 0x00, 0x09, 0x00, 0x00, 0x00
        /*0020*/ 	.byte	0x00, 0x00, 0x00, 0x00


//--------------------- .nv.info._Z9ldgLookupPKfPfi --------------------------
	.section	.nv.info._Z9ldgLookupPKfPfi,"",@"SHT_CUDA_INFO"
	.sectionflags	@""
	.align	4


	//----- nvinfo : EIATTR_CUDA_API_VERSION
	.align		4
        /*0000*/ 	.byte	0x04, 0x37
        /*0002*/ 	.short	(.L_7 - .L_6)
.L_6:
        /*0004*/ 	.word	0x00000082


	//----- nvinfo : EIATTR_KPARAM_INFO
	.align		4
.L_7:
        /*0008*/ 	.byte	0x04, 0x17
        /*000a*/ 	.short	(.L_9 - .L_8)
.L_8:
        /*000c*/ 	.word	0x00000000
        /*0010*/ 	.short	0x0002
        /*0012*/ 	.short	0x0010
        /*0014*/ 	.byte	0x00, 0xf0, 0x11, 0x00


	//----- nvinfo : EIATTR_KPARAM_INFO
	.align		4
.L_9:
        /*0018*/ 	.byte	0x04, 0x17
        /*001a*/ 	.short	(.L_11 - .L_10)
.L_10:
        /*001c*/ 	.word	0x00000000
        /*0020*/ 	.short	0x0001
        /*0022*/ 	.short	0x0008
        /*0024*/ 	.byte	0x00, 0xf5, 0x21, 0x00


	//----- nvinfo : EIATTR_KPARAM_INFO
	.align		4
.L_11:
        /*0028*/ 	.byte	0x04, 0x17
        /*002a*/ 	.short	(.L_13 - .L_12)
.L_12:
        /*002c*/ 	.word	0x00000000
        /*0030*/ 	.short	0x0000
        /*0032*/ 	.short	0x0000
        /*0034*/ 	.byte	0x00, 0xf5, 0x21, 0x00


	//----- nvinfo : EIATTR_SPARSE_MMA_MASK
	.align		4
.L_13:
        /*0038*/ 	.byte	0x03, 0x50
        /*003a*/ 	.short	0x0000


	//----- nvinfo : EIATTR_MAXREG_COUNT
	.align		4
        /*003c*/ 	.byte	0x03, 0x1b
        /*003e*/ 	.short	0x00ff


	//----- nvinfo : EIATTR_MERCURY_ISA_VERSION
	.align		4
        /*0040*/ 	.byte	0x03, 0x5f
        /*0042*/ 	.short	0x0101


	//----- nvinfo : EIATTR_VRC_CTA_INIT_COUNT
	.align		4
        /*0044*/ 	.byte	0x02, 0x4a
	.zero		1
	.zero		1


	//----- nvinfo : EIATTR_EXIT_INSTR_OFFSETS
	.align		4
        /*0048*/ 	.byte	0x04, 0x1c
        /*004a*/ 	.short	(.L_15 - .L_14)


	//   ....[0]....
.L_14:
        /*004c*/ 	.word	0x00000070


	//   ....[1]....
        /*0050*/ 	.word	0x00000130


	//----- nvinfo : EIATTR_CBANK_PARAM_SIZE
	.align		4
.L_15:
        /*0054*/ 	.byte	0x03, 0x19
        /*0056*/ 	.short	0x0014


	//----- nvinfo : EIATTR_PARAM_CBANK
	.align		4
        /*0058*/ 	.byte	0x04, 0x0a
        /*005a*/ 	.short	(.L_17 - .L_16)
	.align		4
.L_16:
        /*005c*/ 	.word	index@(.nv.constant0._Z9ldgLookupPKfPfi)
        /*0060*/ 	.short	0x0380
        /*0062*/ 	.short	0x0014


	//----- nvinfo : EIATTR_SW_WAR
	.align		4
.L_17:
        /*0064*/ 	.byte	0x04, 0x36
        /*0066*/ 	.short	(.L_19 - .L_18)
.L_18:
        /*0068*/ 	.word	0x00000008
.L_19:


//--------------------- .nv.callgraph             --------------------------
	.section	.nv.callgraph,"",@"SHT_CUDA_CALLGRAPH"
	.align	4
	.sectionentsize	8
	.align		4
        /*0000*/ 	.word	0x00000000
	.align		4
        /*0004*/ 	.word	0xffffffff
	.align		4
        /*0008*/ 	.word	0x00000000
	.align		4
        /*000c*/ 	.word	0xfffffffe
	.align		4
        /*0010*/ 	.word	0x00000000
	.align		4
        /*0014*/ 	.word	0xfffffffd
	.align		4
        /*0018*/ 	.word	0x00000000
	.align		4
        /*001c*/ 	.word	0xfffffffc


//--------------------- .text._Z9ldgLookupPKfPfi  --------------------------
	.section	.text._Z9ldgLookupPKfPfi,"ax",@progbits
	.align	128
        .global         _Z9ldgLookupPKfPfi
        .type           _Z9ldgLookupPKfPfi,@function
        .size           _Z9ldgLookupPKfPfi,(.L_x_1 - _Z9ldgLookupPKfPfi)
        .other          _Z9ldgLookupPKfPfi,@"STO_CUDA_ENTRY STV_DEFAULT"
_Z9ldgLookupPKfPfi:
.text._Z9ldgLookupPKfPfi:
[----:B------:R-:W-:Y:S01]  /*0000*/  LDC R1, c[0x0][0x37c] ;  /* 0x0000df00ff017b82 */ /* 0x000fe20000000800 */
[----:B------:R-:W0:Y:S07]  /*0010*/  S2R R0, SR_TID.X ;  /* 0x0000000000007919 */ /* 0x000e2e0000002100 */
[----:B------:R-:W0:Y:S01]  /*0020*/  S2UR UR4, SR_CTAID.X ;  /* 0x00000000000479c3 */ /* 0x000e220000002500 */
[----:B------:R-:W1:Y:S07]  /*0030*/  LDCU UR5, c[0x0][0x390] ;  /* 0x00007200ff0577ac */ /* 0x000e6e0008000800 */
[----:B------:R-:W0:Y:S02]  /*0040*/  LDC R7, c[0x0][0x360] ;  /* 0x0000d800ff077b82 */ /* 0x000e240000000800 */
[----:B0-----:R-:W-:-:S05]  /*0050*/  IMAD R7, R7, UR4, R0 ;  /* 0x0000000407077c24 */ /* 0x001fca000f8e0200 */
[----:B-1----:R-:W-:-:S13]  /*0060*/  ISETP.GE.AND P0, PT, R7, UR5, PT ;  /* 0x0000000507007c0c */ /* 0x002fda000bf06270 */
[----:B------:R-:W-:Y:S05]  /*0070*/  @P0 EXIT ;  /* 0x000000000000094d */ /* 0x000fea0003800000 */
[----:B------:R-:W0:Y:S01]  /*0080*/  LDC.64 R2, c[0x0][0x380] ;  /* 0x0000e000ff027b82 */ /* 0x000e220000000a00 */
[----:B------:R-:W-:Y:S01]  /*0090*/  SHF.R.S32.HI R0, RZ, 0x1f, R7 ;  /* 0x0000001fff007819 */ /* 0x000fe20000011407 */
[----:B------:R-:W1:Y:S03]  /*00a0*/  LDCU.64 UR4, c[0x0][0x358] ;  /* 0x00006b00ff0477ac */ /* 0x000e660008000a00 */
[----:B------:R-:W-:-:S04]  /*00b0*/  LEA.HI R0, R0, R7, RZ, 0xa ;  /* 0x0000000700007211 */ /* 0x000fc800078f50ff */
[----:B------:R-:W-:-:S04]  /*00c0*/  LOP3.LUT R0, R0, 0xfffffc00, RZ, 0xc0, !PT ;  /* 0xfffffc0000007812 */ /* 0x000fc800078ec0ff */
[----:B------:R-:W-:-:S05]  /*00d0*/  IADD3 R5, PT, PT, R7, -R0, RZ ;  /* 0x8000000007057210 */ /* 0x000fca0007ffe0ff */
[----:B0-----:R-:W-:Y:S02]  /*00e0*/  IMAD.WIDE R2, R5, 0x4, R2 ;  /* 0x0000000405027825 */ /* 0x001fe400078e0202 */
[----:B------:R-:W0:Y:S04]  /*00f0*/  LDC.64 R4, c[0x0][0x388] ;  /* 0x0000e200ff047b82 */ /* 0x000e280000000a00 */
[----:B-1----:R-:W2:Y:S01]  /*0100*/  LDG.E.CONSTANT R3, desc[UR4][R2.64] ;  /* 0x0000000402037981 */ /* 0x002ea2000c1e9900 */
[----:B0-----:R-:W-:-:S05]  /*0110*/  IMAD.WIDE R4, R7, 0x4, R4 ;  /* 0x0000000407047825 */ /* 0x001fca00078e0204 */
[----:B--2---:R-:W-:Y:S01]  /*0120*/  STG.E desc[UR4][R4.64], R3 ;  /* 0x0000000304007986 */ /* 0x004fe2000c101904 */
[----:B------:R-:W-:Y:S05]  /*0130*/  EXIT ;  /* 0x000000000000794d */ /* 0x000fea0003800000 */
.L_x_0:
[----:B------:R-:W-:-:S00]  /*0140*/  BRA `(.L_x_0) ;  /* 0xfffffffc00fc7947 */ /* 0x000fc0000383ffff */
[----:B------:R-:W-:-:S00]  /*0150*/  NOP ;  /* 0x0000000000007918 */ /* 0x000fc00000000000 */
        /* <DEDUP_REMOVED lines=10> */
.L_x_1:


//--------------------- .nv.shared.reserved.0     --------------------------
	.section	.nv.shared.reserved.0,"aw",@nobits
	.weak		__nv_reservedSMEM_offset_0_alias
	.size		__nv_reservedSMEM_offset_0_alias, 0, 64
	.other		__nv_reservedSMEM_offset_0_alias,@"STO_CUDA_RESERVED_SHARED STV_DEFAULT"
__nv_reservedSMEM_offset_0_alias:
	.zero		0
	.zero		64


//--------------------- .nv.constant0._Z9ldgLookupPKfPfi --------------------------
	.section	.nv.constant0._Z9ldgLookupPKfPfi,"a",@progbits
	.sectionflags	@""
	.align	4
.nv.constant0._Z9ldgLookupPKfPfi:
	.zero		916


//--------------------- SYMBOLS --------------------------

	.type		.nv.reservedSmem.offset0,@object
	.size		.nv.reservedSmem.offset0,0x4
